//
// Generated by NVIDIA NVVM Compiler
//
// Compiler Build ID: CL-36424714
// Cuda compilation tools, release 13.0, V13.0.88
// Based on NVVM 20.0.0
//

.version 9.0
.target sm_100
.address_size 64

	// .globl	_Z6kernelPi

.visible .entry _Z6kernelPi(
	.param .u64 .ptr .align 1 _Z6kernelPi_param_0
)
{
	.reg .pred 	%p<10>;
	.reg .b32 	%r<22>;
	.reg .b32 	%f<68>;
	.reg .b64 	%rd<5>;

	ld.param.u64 	%rd1, [_Z6kernelPi_param_0];
	mov.u32 	%r6, %ctaid.x;
	mov.u32 	%r7, %ctaid.y;
	mov.u32 	%r8, %nctaid.x;
	mad.lo.s32 	%r1, %r7, %r8, %r6;
	sub.s32 	%r9, 500, %r6;
	cvt.rn.f32.s32 	%f35, %r9;
	mul.f32 	%f36, %f35, 0f3FC00000;
	div.rn.f32 	%f67, %f36, 0f43FA0000;
	sub.s32 	%r10, 500, %r7;
	cvt.rn.f32.s32 	%f37, %r10;
	mul.f32 	%f38, %f37, 0f3FC00000;
	div.rn.f32 	%f66, %f38, 0f43FA0000;
	mov.b32 	%r20, 0;
	bra.uni 	$L__BB0_9;
$L__BB0_1:
	sub.f32 	%f44, %f33, %f34;
	add.f32 	%f3, %f44, 0fBF4CCCCD;
	add.f32 	%f45, %f31, %f31;
	fma.rn.f32 	%f4, %f45, %f32, 0f3E1FBE77;
	mul.f32 	%f5, %f3, %f3;
	mul.f32 	%f6, %f4, %f4;
	add.f32 	%f46, %f6, %f5;
	setp.gt.f32 	%p2, %f46, 0f447A0000;
	@%p2 bra 	$L__BB0_10;
	sub.f32 	%f47, %f5, %f6;
	add.f32 	%f7, %f47, 0fBF4CCCCD;
	add.f32 	%f48, %f3, %f3;
	fma.rn.f32 	%f8, %f48, %f4, 0f3E1FBE77;
	mul.f32 	%f9, %f7, %f7;
	mul.f32 	%f10, %f8, %f8;
	add.f32 	%f49, %f10, %f9;
	setp.gt.f32 	%p3, %f49, 0f447A0000;
	@%p3 bra 	$L__BB0_10;
	sub.f32 	%f50, %f9, %f10;
	add.f32 	%f11, %f50, 0fBF4CCCCD;
	add.f32 	%f51, %f7, %f7;
	fma.rn.f32 	%f12, %f51, %f8, 0f3E1FBE77;
	mul.f32 	%f13, %f11, %f11;
	mul.f32 	%f14, %f12, %f12;
	add.f32 	%f52, %f14, %f13;
	setp.gt.f32 	%p4, %f52, 0f447A0000;
	@%p4 bra 	$L__BB0_10;
	sub.f32 	%f53, %f13, %f14;
	add.f32 	%f15, %f53, 0fBF4CCCCD;
	add.f32 	%f54, %f11, %f11;
	fma.rn.f32 	%f16, %f54, %f12, 0f3E1FBE77;
	mul.f32 	%f17, %f15, %f15;
	mul.f32 	%f18, %f16, %f16;
	add.f32 	%f55, %f18, %f17;
	setp.gt.f32 	%p5, %f55, 0f447A0000;
	@%p5 bra 	$L__BB0_10;
	sub.f32 	%f56, %f17, %f18;
	add.f32 	%f19, %f56, 0fBF4CCCCD;
	add.f32 	%f57, %f15, %f15;
	fma.rn.f32 	%f20, %f57, %f16, 0f3E1FBE77;
	mul.f32 	%f21, %f19, %f19;
	mul.f32 	%f22, %f20, %f20;
	add.f32 	%f58, %f22, %f21;
	setp.gt.f32 	%p6, %f58, 0f447A0000;
	@%p6 bra 	$L__BB0_10;
	sub.f32 	%f59, %f21, %f22;
	add.f32 	%f23, %f59, 0fBF4CCCCD;
	add.f32 	%f60, %f19, %f19;
	fma.rn.f32 	%f24, %f60, %f20, 0f3E1FBE77;
	mul.f32 	%f25, %f23, %f23;
	mul.f32 	%f26, %f24, %f24;
	add.f32 	%f61, %f26, %f25;
	setp.gt.f32 	%p7, %f61, 0f447A0000;
	@%p7 bra 	$L__BB0_10;
	sub.f32 	%f62, %f25, %f26;
	add.f32 	%f67, %f62, 0fBF4CCCCD;
	add.f32 	%f63, %f23, %f23;
	fma.rn.f32 	%f66, %f63, %f24, 0f3E1FBE77;
	mul.f32 	%f64, %f67, %f67;
	fma.rn.f32 	%f65, %f66, %f66, %f64;
	setp.gt.f32 	%p8, %f65, 0f447A0000;
	@%p8 bra 	$L__BB0_10;
	add.s32 	%r20, %r20, 8;
	setp.eq.s32 	%p9, %r20, 200;
	mov.b32 	%r21, 1;
	@%p9 bra 	$L__BB0_10;
$L__BB0_9:
	mul.f32 	%f39, %f67, %f67;
	mul.f32 	%f40, %f66, %f66;
	sub.f32 	%f41, %f39, %f40;
	add.f32 	%f31, %f41, 0fBF4CCCCD;
	add.f32 	%f42, %f67, %f67;
	fma.rn.f32 	%f32, %f42, %f66, 0f3E1FBE77;
	mul.f32 	%f33, %f31, %f31;
	mul.f32 	%f34, %f32, %f32;
	add.f32 	%f43, %f34, %f33;
	setp.leu.f32 	%p1, %f43, 0f447A0000;
	mov.b32 	%r21, 0;
	@%p1 bra 	$L__BB0_1;
$L__BB0_10:
	cvta.to.global.u64 	%rd2, %rd1;
	mul.wide.s32 	%rd3, %r1, 4;
	add.s64 	%rd4, %rd2, %rd3;
	st.global.u32 	[%rd4], %r21;
	ret;

}


// ===== COMPILED SASS (sm_100) =====

	.target	sm_100

	.elftype	@"ET_EXEC"


//--------------------- .note.nv.tkinfo           --------------------------
	.section	.note.nv.tkinfo,"",@"SHT_NOTE"
	.sectionflags	@"SHF_NOTE_NV_TKINFO"
	.tkinfo
        /*0018*/ 	.word	0x00000002
        /*0030*/ 	.string	""
        /*0030*/ 	.string	"ptxas"
        /*0030*/ 	.string	"Cuda compilation tools, release 13.0, V13.0.88"
        /*0030*/ 	.string	"Build cuda_13.0.r13.0/compiler.36424714_0"
        /*0030*/ 	.string	"-arch sm_100 -m 64 "



//--------------------- .note.nv.cuinfo           --------------------------
	.section	.note.nv.cuinfo,"",@"SHT_NOTE"
	.sectionflags	@"SHF_NOTE_NV_CUINFO"
        /*0018*/ 	.short	0x0002
        /*001a*/ 	.short	0x0064
        /*001c*/ 	.short	0x0082
	.zero		2


//--------------------- .nv.info                  --------------------------
	.section	.nv.info,"",@"SHT_CUDA_INFO"
	.align	4


	//----- nvinfo : EIATTR_REGCOUNT
	.align		4
        /*0000*/ 	.byte	0x04, 0x2f
        /*0002*/ 	.short	(.L_1 - .L_0)
	.align		4
.L_0:
        /*0004*/ 	.word	index@(_Z6kernelPi)
        /*0008*/ 	.word	0x00000012


	//----- nvinfo : EIATTR_FRAME_SIZE
	.align		4
.L_1:
        /*000c*/ 	.byte	0x04, 0x11
        /*000e*/ 	.short	(.L_3 - .L_2)
	.align		4
.L_2:
        /*0010*/ 	.word	index@($__internal_0_$__cuda_sm3x_div_rn_noftz_f32_slowpath)
        /*0014*/ 	.word	0x00000000


	//----- nvinfo : EIATTR_FRAME_SIZE
	.align		4
.L_3:
        /*0018*/ 	.byte	0x04, 0x11
        /*001a*/ 	.short	(.L_5 - .L_4)
	.align		4
.L_4:
        /*001c*/ 	.word	index@(_Z6kernelPi)
        /*0020*/ 	.word	0x00000000


	//----- nvinfo : EIATTR_MIN_STACK_SIZE
	.align		4
.L_5:
        /*0024*/ 	.byte	0x04, 0x12
        /*0026*/ 	.short	(.L_7 - .L_6)
	.align		4
.L_6:
        /*0028*/ 	.word	index@(_Z6kernelPi)
        /*002c*/ 	.word	0x00000000
.L_7:


//--------------------- .nv.compat                --------------------------
	.section	.nv.compat,"",@"SHT_CUDA_COMPAT_INFO"
	.align	4
        /*0000*/ 	.byte	0x02, 0x09, 0x00, 0x00, 0x02, 0x02, 0x01, 0x00, 0x02, 0x05, 0x05, 0x00, 0x03, 0x07, 0x01, 0x01
        /*0010*/ 	.byte	0x02, 0x03, 0x00, 0x00, 0x02, 0x06, 0x01, 0x00, 0x04, 0x0b, 0x08, 0x00, 0x01, 0x00, 0x00, 0x00
        /*0020*/ 	.byte	0x00, 0x00, 0x00, 0x00


//--------------------- .nv.info._Z6kernelPi      --------------------------
	.section	.nv.info._Z6kernelPi,"",@"SHT_CUDA_INFO"
	.sectionflags	@""
	.align	4


	//----- nvinfo : EIATTR_CUDA_API_VERSION
	.align		4
        /*0000*/ 	.byte	0x04, 0x37
        /*0002*/ 	.short	(.L_9 - .L_8)
.L_8:
        /*0004*/ 	.word	0x00000082


	//----- nvinfo : EIATTR_KPARAM_INFO
	.align		4
.L_9:
        /*0008*/ 	.byte	0x04, 0x17
        /*000a*/ 	.short	(.L_11 - .L_10)
.L_10:
        /*000c*/ 	.word	0x00000000
        /*0010*/ 	.short	0x0000
        /*0012*/ 	.short	0x0000
        /*0014*/ 	.byte	0x00, 0xf5, 0x21, 0x00


	//----- nvinfo : EIATTR_SPARSE_MMA_MASK
	.align		4
.L_11:
        /*0018*/ 	.byte	0x03, 0x50
        /*001a*/ 	.short	0x0000


	//----- nvinfo : EIATTR_MAXREG_COUNT
	.align		4
        /*001c*/ 	.byte	0x03, 0x1b
        /*001e*/ 	.short	0x00ff


	//----- nvinfo : EIATTR_MERCURY_ISA_VERSION
	.align		4
        /*0020*/ 	.byte	0x03, 0x5f
        /*0022*/ 	.short	0x0101


	//----- nvinfo : EIATTR_VRC_CTA_INIT_COUNT
	.align		4
        /*0024*/ 	.byte	0x02, 0x4a
	.zero		1
	.zero		1


	//----- nvinfo : EIATTR_EXIT_INSTR_OFFSETS
	.align		4
        /*0028*/ 	.byte	0x04, 0x1c
        /*002a*/ 	.short	(.L_13 - .L_12)


	//   ....[0]....
.L_12:
        /*002c*/ 	.word	0x00000770


	//----- nvinfo : EIATTR_CRS_STACK_SIZE
	.align		4
.L_13:
        /*0030*/ 	.byte	0x04, 0x1e
        /*0032*/ 	.short	(.L_15 - .L_14)
.L_14:
        /*0034*/ 	.word	0x00000000


	//----- nvinfo : EIATTR_CBANK_PARAM_SIZE
	.align		4
.L_15:
        /*0038*/ 	.byte	0x03, 0x19
        /*003a*/ 	.short	0x0008


	//----- nvinfo : EIATTR_PARAM_CBANK
	.align		4
        /*003c*/ 	.byte	0x04, 0x0a
        /*003e*/ 	.short	(.L_17 - .L_16)
	.align		4
.L_16:
        /*0040*/ 	.word	index@(.nv.constant0._Z6kernelPi)
        /*0044*/ 	.short	0x0380
        /*0046*/ 	.short	0x0008


	//----- nvinfo : EIATTR_SW_WAR
	.align		4
.L_17:
        /*0048*/ 	.byte	0x04, 0x36
        /*004a*/ 	.short	(.L_19 - .L_18)
.L_18:
        /*004c*/ 	.word	0x00000008
.L_19:


//--------------------- .nv.callgraph             --------------------------
	.section	.nv.callgraph,"",@"SHT_CUDA_CALLGRAPH"
	.align	4
	.sectionentsize	8
	.align		4
        /*0000*/ 	.word	0x00000000
	.align		4
        /*0004*/ 	.word	0xffffffff
	.align		4
        /*0008*/ 	.word	0x00000000
	.align		4
        /*000c*/ 	.word	0xfffffffe
	.align		4
        /*0010*/ 	.word	0x00000000
	.align		4
        /*0014*/ 	.word	0xfffffffd
	.align		4
        /*0018*/ 	.word	0x00000000
	.align		4
        /*001c*/ 	.word	0xfffffffc


//--------------------- .text._Z6kernelPi         --------------------------
	.section	.text._Z6kernelPi,"ax",@progbits
	.align	128
        .global         _Z6kernelPi
        .type           _Z6kernelPi,@function
        .size           _Z6kernelPi,(.L_x_13 - _Z6kernelPi)
        .other          _Z6kernelPi,@"STO_CUDA_ENTRY STV_DEFAULT"
_Z6kernelPi:
.text._Z6kernelPi:
[----:B------:R-:W-:Y:S08]  /*0000*/  LDC R1, c[0x0][0x37c] ;  /* 0x0000df00ff017b82 */ /* 0x000ff00000000800 */
[----:B------:R-:W0:Y:S01]  /*0010*/  S2UR UR5, SR_CTAID.X ;  /* 0x00000000000579c3 */ /* 0x000e220000002500 */
[----:B------:R-:W1:Y:S01]  /*0020*/  S2R R5, SR_CTAID.Y ;  /* 0x0000000000057919 */ /* 0x000e620000002600 */
[----:B------:R-:W-:Y:S01]  /*0030*/  HFMA2 R3, -RZ, RZ, 0.87646484375, 0.000785350799560546875 ;  /* 0x3b03126fff037431 */ /* 0x000fe200000001ff */
[----:B------:R-:W-:-:S05]  /*0040*/  MOV R4, 0x43fa0000 ;  /* 0x43fa000000047802 */ /* 0x000fca0000000f00 */
[----:B------:R-:W1:Y:S01]  /*0050*/  LDC R8, c[0x0][0x370] ;  /* 0x0000dc00ff087b82 */ /* 0x000e620000000800 */
[----:B------:R-:W-:-:S04]  /*0060*/  FFMA R2, R3, -R4, 1 ;  /* 0x3f80000003027423 */ /* 0x000fc80000000804 */
[----:B------:R-:W-:Y:S01]  /*0070*/  FFMA R3, R2, R3, 0.0020000000949949026108 ;  /* 0x3b03126f02037423 */ /* 0x000fe20000000003 */
[----:B0-----:R-:W-:-:S06]  /*0080*/  UIADD3 UR4, UPT, UPT, -UR5, 0x1f4, URZ ;  /* 0x000001f405047890 */ /* 0x001fcc000fffe1ff */
[----:B------:R-:W-:Y:S01]  /*0090*/  I2FP.F32.S32 R0, UR4 ;  /* 0x0000000400007c45 */ /* 0x000fe20008201400 */
[----:B-1----:R-:W-:-:S04]  /*00a0*/  IMAD R2, R5, R8, UR5 ;  /* 0x0000000505027e24 */ /* 0x002fc8000f8e0208 */
[----:B------:R-:W-:-:S04]  /*00b0*/  FMUL R0, R0, 1.5 ;  /* 0x3fc0000000007820 */ /* 0x000fc80000400000 */
[----:B------:R-:W0:Y:S01]  /*00c0*/  FCHK P0, R0, 500 ;  /* 0x43fa000000007902 */ /* 0x000e220000000000 */
[----:B------:R-:W-:-:S04]  /*00d0*/  FFMA R6, R0, R3, RZ ;  /* 0x0000000300067223 */ /* 0x000fc800000000ff */
[----:B------:R-:W-:-:S04]  /*00e0*/  FFMA R7, R6, -500, R0 ;  /* 0xc3fa000006077823 */ /* 0x000fc80000000000 */
[----:B------:R-:W-:Y:S01]  /*00f0*/  FFMA R3, R3, R7, R6 ;  /* 0x0000000703037223 */ /* 0x000fe20000000006 */
[----:B0-----:R-:W-:Y:S06]  /*0100*/  @!P0 BRA `(.L_x_0) ;  /* 0x0000000000108947 */ /* 0x001fec0003800000 */
[----:B------:R-:W-:Y:S02]  /*0110*/  MOV R3, R0 ;  /* 0x0000000000037202 */ /* 0x000fe40000000f00 */
[----:B------:R-:W-:-:S07]  /*0120*/  MOV R6, 0x140 ;  /* 0x0000014000067802 */ /* 0x000fce0000000f00 */
[----:B------:R-:W-:Y:S05]  /*0130*/  CALL.REL.NOINC `($__internal_0_$__cuda_sm3x_div_rn_noftz_f32_slowpath) ;  /* 0x0000000400907944 */ /* 0x000fea0003c00000 */
[----:B------:R-:W-:-:S07]  /*0140*/  MOV R3, R0 ;  /* 0x0000000000037202 */ /* 0x000fce0000000f00 */
.L_x_0:
[----:B------:R-:W-:Y:S02]  /*0150*/  IADD3 R5, PT, PT, -R5, 0x1f4, RZ ;  /* 0x000001f405057810 */ /* 0x000fe40007ffe1ff */
[----:B------:R-:W-:Y:S02]  /*0160*/  MOV R9, 0x3b03126f ;  /* 0x3b03126f00097802 */ /* 0x000fe40000000f00 */
[----:B------:R-:W-:-:S03]  /*0170*/  I2FP.F32.S32 R5, R5 ;  /* 0x0000000500057245 */ /* 0x000fc60000201400 */
[----:B------:R-:W-:Y:S02]  /*0180*/  FFMA R0, R9, -R4, 1 ;  /* 0x3f80000009007423 */ /* 0x000fe40000000804 */
[----:B------:R-:W-:Y:S01]  /*0190*/  FMUL R7, R5, 1.5 ;  /* 0x3fc0000005077820 */ /* 0x000fe20000400000 */
[----:B------:R-:W-:Y:S01]  /*01a0*/  MOV R5, R3 ;  /* 0x0000000300057202 */ /* 0x000fe20000000f00 */
[----:B------:R-:W-:Y:S02]  /*01b0*/  FFMA R0, R0, R9, 0.0020000000949949026108 ;  /* 0x3b03126f00007423 */ /* 0x000fe40000000009 */
[----:B------:R-:W0:Y:S02]  /*01c0*/  FCHK P0, R7, 500 ;  /* 0x43fa000007007902 */ /* 0x000e240000000000 */
[----:B------:R-:W-:-:S04]  /*01d0*/  FFMA R6, R0, R7, RZ ;  /* 0x0000000700067223 */ /* 0x000fc800000000ff */
[----:B------:R-:W-:-:S04]  /*01e0*/  FFMA R9, R6, -500, R7 ;  /* 0xc3fa000006097823 */ /* 0x000fc80000000007 */
[----:B------:R-:W-:Y:S01]  /*01f0*/  FFMA R0, R0, R9, R6 ;  /* 0x0000000900007223 */ /* 0x000fe20000000006 */
[----:B0-----:R-:W-:Y:S06]  /*0200*/  @!P0 BRA `(.L_x_1) ;  /* 0x00000000000c8947 */ /* 0x001fec0003800000 */
[----:B------:R-:W-:Y:S02]  /*0210*/  MOV R3, R7 ;  /* 0x0000000700037202 */ /* 0x000fe40000000f00 */
[----:B------:R-:W-:-:S07]  /*0220*/  MOV R6, 0x240 ;  /* 0x0000024000067802 */ /* 0x000fce0000000f00 */
[----:B------:R-:W-:Y:S05]  /*0230*/  CALL.REL.NOINC `($__internal_0_$__cuda_sm3x_div_rn_noftz_f32_slowpath) ;  /* 0x0000000400507944 */ /* 0x000fea0003c00000 */
.L_x_1:
[----:B------:R-:W0:Y:S01]  /*0240*/  LDCU.64 UR6, c[0x0][0x358] ;  /* 0x00006b00ff0677ac */ /* 0x000e220008000a00 */
[----:B------:R-:W-:-:S05]  /*0250*/  UMOV UR4, URZ ;  /* 0x000000ff00047c82 */ /* 0x000fca0008000000 */
.L_x_3:
[----:B------:R-:W-:Y:S01]  /*0260*/  FMUL R4, R0, R0 ;  /* 0x0000000000047220 */ /* 0x000fe20000400000 */
[----:B------:R-:W-:-:S03]  /*0270*/  FADD R3, R5, R5 ;  /* 0x0000000505037221 */ /* 0x000fc60000000000 */
[----:B------:R-:W-:Y:S01]  /*0280*/  FFMA R4, R5, R5, -R4 ;  /* 0x0000000505047223 */ /* 0x000fe20000000804 */
[----:B------:R-:W-:-:S03]  /*0290*/  FFMA R5, R3, R0, 0.15600000321865081787 ;  /* 0x3e1fbe7703057423 */ /* 0x000fc60000000000 */
[----:B------:R-:W-:Y:S01]  /*02a0*/  FADD R4, R4, -0.80000001192092895508 ;  /* 0xbf4ccccd04047421 */ /* 0x000fe20000000000 */
[----:B------:R-:W-:-:S03]  /*02b0*/  FMUL R6, R5, R5 ;  /* 0x0000000505067220 */ /* 0x000fc60000400000 */
[----:B------:R-:W-:-:S04]  /*02c0*/  FMUL R3, R4, R4 ;  /* 0x0000000404037220 */ /* 0x000fc80000400000 */
[----:B------:R-:W-:-:S05]  /*02d0*/  FADD R0, R3, R6 ;  /* 0x0000000603007221 */ /* 0x000fca0000000000 */
[----:B------:R-:W-:Y:S01]  /*02e0*/  FSETP.GT.AND P0, PT, R0, 1000, PT ;  /* 0x447a00000000780b */ /* 0x000fe20003f04000 */
[----:B------:R-:W-:-:S12]  /*02f0*/  HFMA2 R0, -RZ, RZ, 0, 0 ;  /* 0x00000000ff007431 */ /* 0x000fd800000001ff */
[----:B------:R-:W-:Y:S05]  /*0300*/  @P0 BRA `(.L_x_2) ;  /* 0x00000004000c0947 */ /* 0x000fea0003800000 */
[----:B------:R-:W-:Y:S01]  /*0310*/  FADD R3, R3, -R6 ;  /* 0x8000000603037221 */ /* 0x000fe20000000000 */
[----:B------:R-:W-:-:S03]  /*0320*/  FADD R4, R4, R4 ;  /* 0x0000000404047221 */ /* 0x000fc60000000000 */
[----:B------:R-:W-:Y:S01]  /*0330*/  FADD R6, R3, -0.80000001192092895508 ;  /* 0xbf4ccccd03067421 */ /* 0x000fe20000000000 */
[----:B------:R-:W-:-:S03]  /*0340*/  FFMA R5, R4, R5, 0.15600000321865081787 ;  /* 0x3e1fbe7704057423 */ /* 0x000fc60000000005 */
[----:B------:R-:W-:Y:S01]  /*0350*/  FMUL R3, R6, R6 ;  /* 0x0000000606037220 */ /* 0x000fe20000400000 */
[----:B------:R-:W-:-:S04]  /*0360*/  FMUL R4, R5, R5 ;  /* 0x0000000505047220 */ /* 0x000fc80000400000 */
[----:B------:R-:W-:-:S05]  /*0370*/  FADD R7, R3, R4 ;  /* 0x0000000403077221 */ /* 0x000fca0000000000 */
[----:B------:R-:W-:-:S13]  /*0380*/  FSETP.GT.AND P0, PT, R7, 1000, PT ;  /* 0x447a00000700780b */ /* 0x000fda0003f04000 */
        /* <DEDUP_REMOVED lines=50> */
[----:B------:R-:W-:-:S04]  /*06b0*/  FMUL R3, R5, R5 ;  /* 0x0000000505037220 */ /* 0x000fc80000400000 */
[----:B------:R-:W-:-:S05]  /*06c0*/  FFMA R3, R4, R4, R3 ;  /* 0x0000000404037223 */ /* 0x000fca0000000003 */
[----:B------:R-:W-:-:S13]  /*06d0*/  FSETP.GT.AND P0, PT, R3, 1000, PT ;  /* 0x447a00000300780b */ /* 0x000fda0003f04000 */
[----:B------:R-:W-:Y:S05]  /*06e0*/  @P0 BRA `(.L_x_2) ;  /* 0x0000000000140947 */ /* 0x000fea0003800000 */
[----:B------:R-:W-:Y:S01]  /*06f0*/  UIADD3 UR4, UPT, UPT, UR4, 0x8, URZ ;  /* 0x0000000804047890 */ /* 0x000fe2000fffe0ff */
[----:B------:R-:W-:-:S03]  /*0700*/  MOV R0, R4 ;  /* 0x0000000400007202 */ /* 0x000fc60000000f00 */
[----:B------:R-:W-:-:S09]  /*0710*/  UISETP.NE.AND UP0, UPT, UR4, 0xc8, UPT ;  /* 0x000000c80400788c */ /* 0x000fd2000bf05270 */
[----:B------:R-:W-:Y:S05]  /*0720*/  BRA.U UP0, `(.L_x_3) ;  /* 0xfffffff900cc7547 */ /* 0x000fea000b83ffff */
[----:B------:R-:W-:-:S07]  /*0730*/  HFMA2 R0, -RZ, RZ, 0, 5.9604644775390625e-08 ;  /* 0x00000001ff007431 */ /* 0x000fce00000001ff */
.L_x_2:
[----:B------:R-:W1:Y:S02]  /*0740*/  LDC.64 R4, c[0x0][0x380] ;  /* 0x0000e000ff047b82 */ /* 0x000e640000000a00 */
[----:B-1----:R-:W-:-:S05]  /*0750*/  IMAD.WIDE R2, R2, 0x4, R4 ;  /* 0x0000000402027825 */ /* 0x002fca00078e0204 */
[----:B0-----:R-:W-:Y:S01]  /*0760*/  STG.E desc[UR6][R2.64], R0 ;  /* 0x0000000002007986 */ /* 0x001fe2000c101906 */
[----:B------:R-:W-:Y:S05]  /*0770*/  EXIT ;  /* 0x000000000000794d */ /* 0x000fea0003800000 */
        .weak           $__internal_0_$__cuda_sm3x_div_rn_noftz_f32_slowpath
        .type           $__internal_0_$__cuda_sm3x_div_rn_noftz_f32_slowpath,@function
        .size           $__internal_0_$__cuda_sm3x_div_rn_noftz_f32_slowpath,(.L_x_13 - $__internal_0_$__cuda_sm3x_div_rn_noftz_f32_slowpath)
$__internal_0_$__cuda_sm3x_div_rn_noftz_f32_slowpath:
[----:B------:R-:W-:Y:S02]  /*0780*/  SHF.R.U32.HI R7, RZ, 0x17, R4 ;  /* 0x00000017ff077819 */ /* 0x000fe40000011604 */
[----:B------:R-:W-:Y:S02]  /*0790*/  SHF.R.U32.HI R0, RZ, 0x17, R3 ;  /* 0x00000017ff007819 */ /* 0x000fe40000011603 */
[----:B------:R-:W-:Y:S02]  /*07a0*/  LOP3.LUT R7, R7, 0xff, RZ, 0xc0, !PT ;  /* 0x000000ff07077812 */ /* 0x000fe400078ec0ff */
[----:B------:R-:W-:Y:S02]  /*07b0*/  LOP3.LUT R12, R0, 0xff, RZ, 0xc0, !PT ;  /* 0x000000ff000c7812 */ /* 0x000fe400078ec0ff */
[----:B------:R-:W-:Y:S02]  /*07c0*/  IADD3 R10, PT, PT, R7, -0x1, RZ ;  /* 0xffffffff070a7810 */ /* 0x000fe40007ffe0ff */
[----:B------:R-:W-:-:S02]  /*07d0*/  IADD3 R11, PT, PT, R12, -0x1, RZ ;  /* 0xffffffff0c0b7810 */ /* 0x000fc40007ffe0ff */
[----:B------:R-:W-:Y:S02]  /*07e0*/  ISETP.GT.U32.AND P0, PT, R10, 0xfd, PT ;  /* 0x000000fd0a00780c */ /* 0x000fe40003f04070 */
[----:B------:R-:W-:Y:S02]  /*07f0*/  MOV R8, 0x43fa0000 ;  /* 0x43fa000000087802 */ /* 0x000fe40000000f00 */
[----:B------:R-:W-:-:S13]  /*0800*/  ISETP.GT.U32.OR P0, PT, R11, 0xfd, P0 ;  /* 0x000000fd0b00780c */ /* 0x000fda0000704470 */
[----:B------:R-:W-:Y:S01]  /*0810*/  @!P0 IMAD.MOV.U32 R9, RZ, RZ, RZ ;  /* 0x000000ffff098224 */ /* 0x000fe200078e00ff */
[----:B------:R-:W-:Y:S06]  /*0820*/  @!P0 BRA `(.L_x_4) ;  /* 0x0000000000608947 */ /* 0x000fec0003800000 */
[----:B------:R-:W-:Y:S01]  /*0830*/  HFMA2 R0, -RZ, RZ, 3.98828125, 0 ;  /* 0x43fa0000ff007431 */ /* 0x000fe200000001ff */
[----:B------:R-:W-:-:S04]  /*0840*/  FSETP.GTU.FTZ.AND P0, PT, |R3|, +INF , PT ;  /* 0x7f8000000300780b */ /* 0x000fc80003f1c200 */
[----:B------:R-:W-:-:S04]  /*0850*/  FSETP.GTU.FTZ.AND P1, PT, |R0|, +INF , PT ;  /* 0x7f8000000000780b */ /* 0x000fc80003f3c200 */
[----:B------:R-:W-:-:S13]  /*0860*/  PLOP3.LUT P0, PT, P0, P1, PT, 0xf8, 0x8f ;  /* 0x00000000008f781c */ /* 0x000fda0000703f70 */
[----:B------:R-:W-:Y:S05]  /*0870*/  @P0 BRA `(.L_x_5) ;  /* 0x0000000400440947 */ /* 0x000fea0003800000 */
[----:B------:R-:W-:-:S13]  /*0880*/  LOP3.LUT P0, RZ, R8, 0x7fffffff, R3, 0xc8, !PT ;  /* 0x7fffffff08ff7812 */ /* 0x000fda000780c803 */
[----:B------:R-:W-:Y:S05]  /*0890*/  @!P0 BRA `(.L_x_6) ;  /* 0x0000000400348947 */ /* 0x000fea0003800000 */
[C---:B------:R-:W-:Y:S02]  /*08a0*/  FSETP.NEU.FTZ.AND P2, PT, |R3|.reuse, +INF , PT ;  /* 0x7f8000000300780b */ /* 0x040fe40003f5d200 */
[----:B------:R-:W-:Y:S02]  /*08b0*/  FSETP.NEU.FTZ.AND P1, PT, |R0|, +INF , PT ;  /* 0x7f8000000000780b */ /* 0x000fe40003f3d200 */
[----:B------:R-:W-:-:S11]  /*08c0*/  FSETP.NEU.FTZ.AND P0, PT, |R3|, +INF , PT ;  /* 0x7f8000000300780b */ /* 0x000fd60003f1d200 */
[----:B------:R-:W-:Y:S05]  /*08d0*/  @!P1 BRA !P2, `(.L_x_6) ;  /* 0x0000000400249947 */ /* 0x000fea0005000000 */
[----:B------:R-:W-:-:S04]  /*08e0*/  LOP3.LUT P2, RZ, R3, 0x7fffffff, RZ, 0xc0, !PT ;  /* 0x7fffffff03ff7812 */ /* 0x000fc8000784c0ff */
[----:B------:R-:W-:-:S13]  /*08f0*/  PLOP3.LUT P1, PT, P1, P2, PT, 0x2f, 0xf2 ;  /* 0x0000000000f2781c */ /* 0x000fda0000f24577 */
[----:B------:R-:W-:Y:S05]  /*0900*/  @P1 BRA `(.L_x_7) ;  /* 0x0000000400101947 */ /* 0x000fea0003800000 */
[----:B------:R-:W-:-:S04]  /*0910*/  LOP3.LUT P1, RZ, R8, 0x7fffffff, RZ, 0xc0, !PT ;  /* 0x7fffffff08ff7812 */ /* 0x000fc8000782c0ff */
[----:B------:R-:W-:-:S13]  /*0920*/  PLOP3.LUT P0, PT, P0, P1, PT, 0x2f, 0xf2 ;  /* 0x0000000000f2781c */ /* 0x000fda0000702577 */
[----:B------:R-:W-:Y:S05]  /*0930*/  @P0 BRA `(.L_x_8) ;  /* 0x0000000000f80947 */ /* 0x000fea0003800000 */
[----:B------:R-:W-:Y:S02]  /*0940*/  ISETP.GE.AND P0, PT, R11, RZ, PT ;  /* 0x000000ff0b00720c */ /* 0x000fe40003f06270 */
[----:B------:R-:W-:-:S11]  /*0950*/  ISETP.GE.AND P1, PT, R10, RZ, PT ;  /* 0x000000ff0a00720c */ /* 0x000fd60003f26270 */
[----:B------:R-:W-:Y:S01]  /*0960*/  @P0 MOV R9, RZ ;  /* 0x000000ff00090202 */ /* 0x000fe20000000f00 */
[----:B------:R-:W-:Y:S01]  /*0970*/  @!P0 FFMA R3, R3, 1.84467440737095516160e+19, RZ ;  /* 0x5f80000003038823 */ /* 0x000fe200000000ff */
[----:B------:R-:W-:Y:S01]  /*0980*/  @!P0 MOV R9, 0xffffffc0 ;  /* 0xffffffc000098802 */ /* 0x000fe20000000f00 */
[----:B------:R-:W-:-:S03]  /*0990*/  @!P1 FFMA R8, R0, 1.84467440737095516160e+19, RZ ;  /* 0x5f80000000089823 */ /* 0x000fc600000000ff */
[----:B------:R-:W-:-:S07]  /*09a0*/  @!P1 IADD3 R9, PT, PT, R9, 0x40, RZ ;  /* 0x0000004009099810 */ /* 0x000fce0007ffe0ff */
.L_x_4:
[----:B------:R-:W-:-:S04]  /*09b0*/  LEA R11, R7, 0xc0800000, 0x17 ;  /* 0xc0800000070b7811 */ /* 0x000fc800078eb8ff */
[----:B------:R-:W-:Y:S02]  /*09c0*/  IADD3 R11, PT, PT, -R11, R8, RZ ;  /* 0x000000080b0b7210 */ /* 0x000fe40007ffe1ff */
[----:B------:R-:W-:Y:S02]  /*09d0*/  IADD3 R8, PT, PT, R12, -0x7f, RZ ;  /* 0xffffff810c087810 */ /* 0x000fe40007ffe0ff */
[----:B------:R-:W0:Y:S01]  /*09e0*/  MUFU.RCP R10, R11 ;  /* 0x0000000b000a7308 */ /* 0x000e220000001000 */
[----:B------:R-:W-:Y:S02]  /*09f0*/  FADD.FTZ R13, -R11, -RZ ;  /* 0x800000ff0b0d7221 */ /* 0x000fe40000010100 */
[C---:B------:R-:W-:Y:S01]  /*0a00*/  IMAD R0, R8.reuse, -0x800000, R3 ;  /* 0xff80000008007824 */ /* 0x040fe200078e0203 */
[----:B------:R-:W-:-:S05]  /*0a10*/  IADD3 R8, PT, PT, R8, 0x7f, -R7 ;  /* 0x0000007f08087810 */ /* 0x000fca0007ffe807 */
[----:B------:R-:W-:Y:S02]  /*0a20*/  IMAD.IADD R8, R8, 0x1, R9 ;  /* 0x0000000108087824 */ /* 0x000fe400078e0209 */
[----:B0-----:R-:W-:-:S04]  /*0a30*/  FFMA R15, R10, R13, 1 ;  /* 0x3f8000000a0f7423 */ /* 0x001fc8000000000d */
[----:B------:R-:W-:-:S04]  /*0a40*/  FFMA R12, R10, R15, R10 ;  /* 0x0000000f0a0c7223 */ /* 0x000fc8000000000a */
[----:B------:R-:W-:-:S04]  /*0a50*/  FFMA R3, R0, R12, RZ ;  /* 0x0000000c00037223 */ /* 0x000fc800000000ff */
[----:B------:R-:W-:-:S04]  /*0a60*/  FFMA R10, R13, R3, R0 ;  /* 0x000000030d0a7223 */ /* 0x000fc80000000000 */
[----:B------:R-:W-:-:S04]  /*0a70*/  FFMA R15, R12, R10, R3 ;  /* 0x0000000a0c0f7223 */ /* 0x000fc80000000003 */
[----:B------:R-:W-:-:S04]  /*0a80*/  FFMA R10, R13, R15, R0 ;  /* 0x0000000f0d0a7223 */ /* 0x000fc80000000000 */
[----:B------:R-:W-:-:S05]  /*0a90*/  FFMA R0, R12, R10, R15 ;  /* 0x0000000a0c007223 */ /* 0x000fca000000000f */
[----:B------:R-:W-:-:S04]  /*0aa0*/  SHF.R.U32.HI R3, RZ, 0x17, R0 ;  /* 0x00000017ff037819 */ /* 0x000fc80000011600 */
[----:B------:R-:W-:-:S04]  /*0ab0*/  LOP3.LUT R3, R3, 0xff, RZ, 0xc0, !PT ;  /* 0x000000ff03037812 */ /* 0x000fc800078ec0ff */
[----:B------:R-:W-:-:S04]  /*0ac0*/  IADD3 R9, PT, PT, R3, R8, RZ ;  /* 0x0000000803097210 */ /* 0x000fc80007ffe0ff */
[----:B------:R-:W-:-:S04]  /*0ad0*/  IADD3 R3, PT, PT, R9, -0x1, RZ ;  /* 0xffffffff09037810 */ /* 0x000fc80007ffe0ff */
[----:B------:R-:W-:-:S13]  /*0ae0*/  ISETP.GE.U32.AND P0, PT, R3, 0xfe, PT ;  /* 0x000000fe0300780c */ /* 0x000fda0003f06070 */
[----:B------:R-:W-:Y:S05]  /*0af0*/  @!P0 BRA `(.L_x_9) ;  /* 0x0000000000808947 */ /* 0x000fea0003800000 */
[----:B------:R-:W-:-:S13]  /*0b00*/  ISETP.GT.AND P0, PT, R9, 0xfe, PT ;  /* 0x000000fe0900780c */ /* 0x000fda0003f04270 */
[----:B------:R-:W-:Y:S05]  /*0b10*/  @P0 BRA `(.L_x_10) ;  /* 0x00000000006c0947 */ /* 0x000fea0003800000 */
[----:B------:R-:W-:-:S13]  /*0b20*/  ISETP.GE.AND P0, PT, R9, 0x1, PT ;  /* 0x000000010900780c */ /* 0x000fda0003f06270 */
[----:B------:R-:W-:Y:S05]  /*0b30*/  @P0 BRA `(.L_x_11) ;  /* 0x0000000000980947 */ /* 0x000fea0003800000 */
[----:B------:R-:W-:Y:S02]  /*0b40*/  ISETP.GE.AND P0, PT, R9, -0x18, PT ;  /* 0xffffffe80900780c */ /* 0x000fe40003f06270 */
[----:B------:R-:W-:-:S11]  /*0b50*/  LOP3.LUT R0, R0, 0x80000000, RZ, 0xc0, !PT ;  /* 0x8000000000007812 */ /* 0x000fd600078ec0ff */
[----:B------:R-:W-:Y:S05]  /*0b60*/  @!P0 BRA `(.L_x_11) ;  /* 0x00000000008c8947 */ /* 0x000fea0003800000 */
[CCC-:B------:R-:W-:Y:S01]  /*0b70*/  FFMA.RZ R3, R12.reuse, R10.reuse, R15.reuse ;  /* 0x0000000a0c037223 */ /* 0x1c0fe2000000c00f */
[CCC-:B------:R-:W-:Y:S01]  /*0b80*/  FFMA.RM R8, R12.reuse, R10.reuse, R15.reuse ;  /* 0x0000000a0c087223 */ /* 0x1c0fe2000000400f */
[C---:B------:R-:W-:Y:S02]  /*0b90*/  ISETP.NE.AND P2, PT, R9.reuse, RZ, PT ;  /* 0x000000ff0900720c */ /* 0x040fe40003f45270 */
[----:B------:R-:W-:Y:S02]  /*0ba0*/  ISETP.NE.AND P1, PT, R9, RZ, PT ;  /* 0x000000ff0900720c */ /* 0x000fe40003f25270 */
[----:B------:R-:W-:Y:S01]  /*0bb0*/  LOP3.LUT R7, R3, 0x7fffff, RZ, 0xc0, !PT ;  /* 0x007fffff03077812 */ /* 0x000fe200078ec0ff */
[----:B------:R-:W-:Y:S01]  /*0bc0*/  FFMA.RP R3, R12, R10, R15 ;  /* 0x0000000a0c037223 */ /* 0x000fe2000000800f */
[----:B------:R-:W-:Y:S02]  /*0bd0*/  IADD3 R10, PT, PT, R9, 0x20, RZ ;  /* 0x00000020090a7810 */ /* 0x000fe40007ffe0ff */
[----:B------:R-:W-:-:S02]  /*0be0*/  LOP3.LUT R7, R7, 0x800000, RZ, 0xfc, !PT ;  /* 0x0080000007077812 */ /* 0x000fc400078efcff */
[----:B------:R-:W-:Y:S02]  /*0bf0*/  IADD3 R9, PT, PT, -R9, RZ, RZ ;  /* 0x000000ff09097210 */ /* 0x000fe40007ffe1ff */
[----:B------:R-:W-:Y:S02]  /*0c00*/  SHF.L.U32 R10, R7, R10, RZ ;  /* 0x0000000a070a7219 */ /* 0x000fe400000006ff */
[----:B------:R-:W-:Y:S02]  /*0c10*/  FSETP.NEU.FTZ.AND P0, PT, R3, R8, PT ;  /* 0x000000080300720b */ /* 0x000fe40003f1d000 */
[----:B------:R-:W-:Y:S02]  /*0c20*/  SEL R8, R9, RZ, P2 ;  /* 0x000000ff09087207 */ /* 0x000fe40001000000 */
[----:B------:R-:W-:Y:S02]  /*0c30*/  ISETP.NE.AND P1, PT, R10, RZ, P1 ;  /* 0x000000ff0a00720c */ /* 0x000fe40000f25270 */
[----:B------:R-:W-:-:S02]  /*0c40*/  SHF.R.U32.HI R8, RZ, R8, R7 ;  /* 0x00000008ff087219 */ /* 0x000fc40000011607 */
[----:B------:R-:W-:Y:S02]  /*0c50*/  PLOP3.LUT P0, PT, P0, P1, PT, 0xf8, 0x8f ;  /* 0x00000000008f781c */ /* 0x000fe40000703f70 */
[----:B------:R-:W-:Y:S02]  /*0c60*/  SHF.R.U32.HI R10, RZ, 0x1, R8 ;  /* 0x00000001ff0a7819 */ /* 0x000fe40000011608 */
[----:B------:R-:W-:-:S04]  /*0c70*/  SEL R3, RZ, 0x1, !P0 ;  /* 0x00000001ff037807 */ /* 0x000fc80004000000 */
[----:B------:R-:W-:-:S04]  /*0c80*/  LOP3.LUT R3, R3, 0x1, R10, 0xf8, !PT ;  /* 0x0000000103037812 */ /* 0x000fc800078ef80a */
[----:B------:R-:W-:-:S04]  /*0c90*/  LOP3.LUT R3, R3, R8, RZ, 0xc0, !PT ;  /* 0x0000000803037212 */ /* 0x000fc800078ec0ff */
[----:B------:R-:W-:-:S04]  /*0ca0*/  IADD3 R3, PT, PT, R10, R3, RZ ;  /* 0x000000030a037210 */ /* 0x000fc80007ffe0ff */
[----:B------:R-:W-:Y:S01]  /*0cb0*/  LOP3.LUT R0, R3, R0, RZ, 0xfc, !PT ;  /* 0x0000000003007212 */ /* 0x000fe200078efcff */
[----:B------:R-:W-:Y:S06]  /*0cc0*/  BRA `(.L_x_11) ;  /* 0x0000000000347947 */ /* 0x000fec0003800000 */
.L_x_10:
[----:B------:R-:W-:-:S04]  /*0cd0*/  LOP3.LUT R0, R0, 0x80000000, RZ, 0xc0, !PT ;  /* 0x8000000000007812 */ /* 0x000fc800078ec0ff */
[----:B------:R-:W-:Y:S01]  /*0ce0*/  LOP3.LUT R0, R0, 0x7f800000, RZ, 0xfc, !PT ;  /* 0x7f80000000007812 */ /* 0x000fe200078efcff */
[----:B------:R-:W-:Y:S06]  /*0cf0*/  BRA `(.L_x_11) ;  /* 0x0000000000287947 */ /* 0x000fec0003800000 */
.L_x_9:
[----:B------:R-:W-:Y:S01]  /*0d00*/  LEA R0, R8, R0, 0x17 ;  /* 0x0000000008007211 */ /* 0x000fe200078eb8ff */
[----:B------:R-:W-:Y:S06]  /*0d10*/  BRA `(.L_x_11) ;  /* 0x0000000000207947 */ /* 0x000fec0003800000 */
.L_x_8:
[----:B------:R-:W-:-:S04]  /*0d20*/  LOP3.LUT R0, R8, 0x80000000, R3, 0x48, !PT ;  /* 0x8000000008007812 */ /* 0x000fc800078e4803 */
[----:B------:R-:W-:Y:S01]  /*0d30*/  LOP3.LUT R0, R0, 0x7f800000, RZ, 0xfc, !PT ;  /* 0x7f80000000007812 */ /* 0x000fe200078efcff */
[----:B------:R-:W-:Y:S06]  /*0d40*/  BRA `(.L_x_11) ;  /* 0x0000000000147947 */ /* 0x000fec0003800000 */
.L_x_7:
[----:B------:R-:W-:Y:S01]  /*0d50*/  LOP3.LUT R0, R8, 0x80000000, R3, 0x48, !PT ;  /* 0x8000000008007812 */ /* 0x000fe200078e4803 */
[----:B------:R-:W-:Y:S06]  /*0d60*/  BRA `(.L_x_11) ;  /* 0x00000000000c7947 */ /* 0x000fec0003800000 */
.L_x_6:
[----:B------:R-:W0:Y:S01]  /*0d70*/  MUFU.RSQ R0, -QNAN ;  /* 0xffc0000000007908 */ /* 0x000e220000001400 */
[----:B------:R-:W-:Y:S05]  /*0d80*/  BRA `(.L_x_11) ;  /* 0x0000000000047947 */ /* 0x000fea0003800000 */
.L_x_5:
[----:B------:R-:W-:-:S07]  /*0d90*/  FADD.FTZ R0, R3, R0 ;  /* 0x0000000003007221 */ /* 0x000fce0000010000 */
.L_x_11:
[----:B------:R-:W-:-:S04]  /*0da0*/  HFMA2 R7, -RZ, RZ, 0, 0 ;  /* 0x00000000ff077431 */ /* 0x000fc800000001ff */
[----:B0-----:R-:W-:Y:S05]  /*0db0*/  RET.REL.NODEC R6 `(_Z6kernelPi) ;  /* 0xfffffff006907950 */ /* 0x001fea0003c3ffff */
.L_x_12:
[----:B------:R-:W-:-:S00]  /*0dc0*/  BRA `(.L_x_12) ;  /* 0xfffffffc00fc7947 */ /* 0x000fc0000383ffff */
[----:B------:R-:W-:-:S00]  /*0dd0*/  NOP ;  /* 0x0000000000007918 */ /* 0x000fc00000000000 */
        /* <DEDUP_REMOVED lines=10> */
.L_x_13:


//--------------------- .nv.shared.reserved.0     --------------------------
	.section	.nv.shared.reserved.0,"aw",@nobits
	.weak		__nv_reservedSMEM_offset_0_alias
	.size		__nv_reservedSMEM_offset_0_alias, 0, 64
	.other		__nv_reservedSMEM_offset_0_alias,@"STO_CUDA_RESERVED_SHARED STV_DEFAULT"
__nv_reservedSMEM_offset_0_alias:
	.zero		0
	.zero		64


//--------------------- .nv.constant0._Z6kernelPi --------------------------
	.section	.nv.constant0._Z6kernelPi,"a",@progbits
	.sectionflags	@""
	.align	4
.nv.constant0._Z6kernelPi:
	.zero		904


//--------------------- SYMBOLS --------------------------

	.type		.nv.reservedSmem.offset0,@object
	.size		.nv.reservedSmem.offset0,0x4
